	.headerflags	@"EF_CUDA_TEXMODE_UNIFIED EF_CUDA_64BIT_ADDRESS EF_CUDA_ACCELERATORS EF_CUDA_SM90 EF_CUDA_VIRTUAL_SM(EF_CUDA_SM90)"
	.elftype	@"ET_EXEC"


//--------------------- .nv.info                  --------------------------
	.section	.nv.info,"",@"SHT_CUDA_INFO"
	.align	4


	//----- nvinfo : EIATTR_REGCOUNT
	.align		4
        /*0000*/ 	.byte	0x04, 0x2f
        /*0002*/ 	.short	(.L_3 - .L_2)
	.align		4
.L_2:
        /*0004*/ 	.word	index@(triton_poi_fused__native_batch_norm_legit_no_training_avg_pool2d_cat_relu_88)
        /*0008*/ 	.word	0x00000020


	//----- nvinfo : EIATTR_MIN_STACK_SIZE
	.align		4
.L_3:
        /*000c*/ 	.byte	0x04, 0x12
        /*000e*/ 	.short	(.L_5 - .L_4)
	.align		4
.L_4:
        /*0010*/ 	.word	index@(triton_poi_fused__native_batch_norm_legit_no_training_avg_pool2d_cat_relu_88)
        /*0014*/ 	.word	0x00000000


	//----- nvinfo : EIATTR_FRAME_SIZE
	.align		4
.L_5:
        /*0018*/ 	.byte	0x04, 0x11
        /*001a*/ 	.short	(.L_7 - .L_6)
	.align		4
.L_6:
        /*001c*/ 	.word	index@(triton_poi_fused__native_batch_norm_legit_no_training_avg_pool2d_cat_relu_88)
        /*0020*/ 	.word	0x00000000


	//----- nvinfo : EIATTR_MIN_STACK_SIZE
	.align		4
.L_7:
        /*0024*/ 	.byte	0x04, 0x12
        /*0026*/ 	.short	(.L_9 - .L_8)
	.align		4
.L_8:
        /*0028*/ 	.word	index@(triton_poi_fused__native_batch_norm_legit_no_training_avg_pool2d_cat_relu_88)
        /*002c*/ 	.word	0x00000000
.L_9:


//--------------------- .nv.info.triton_poi_fused__native_batch_norm_legit_no_training_avg_pool2d_cat_relu_88 --------------------------
	.section	.nv.info.triton_poi_fused__native_batch_norm_legit_no_training_avg_pool2d_cat_relu_88,"",@"SHT_CUDA_INFO"
	.sectionflags	@""
	.align	4


	//----- nvinfo : EIATTR_CUDA_API_VERSION
	.align		4
        /*0000*/ 	.byte	0x04, 0x37
        /*0002*/ 	.short	(.L_11 - .L_10)
.L_10:
        /*0004*/ 	.word	0x0000007c


	//----- nvinfo : EIATTR_KPARAM_INFO
	.align		4
.L_11:
        /*0008*/ 	.byte	0x04, 0x17
        /*000a*/ 	.short	(.L_13 - .L_12)
.L_12:
        /*000c*/ 	.word	0x00000000
        /*0010*/ 	.short	0x0020
        /*0012*/ 	.short	0x0100
        /*0014*/ 	.byte	0x00, 0xf0, 0x11, 0x00


	//----- nvinfo : EIATTR_KPARAM_INFO
	.align		4
.L_13:
        /*0018*/ 	.byte	0x04, 0x17
        /*001a*/ 	.short	(.L_15 - .L_14)
.L_14:
        /*001c*/ 	.word	0x00000000
        /*0020*/ 	.short	0x001f
        /*0022*/ 	.short	0x00f8
        /*0024*/ 	.byte	0x00, 0xf4, 0x21, 0x00


	//----- nvinfo : EIATTR_KPARAM_INFO
	.align		4
.L_15:
        /*0028*/ 	.byte	0x04, 0x17
        /*002a*/ 	.short	(.L_17 - .L_16)
.L_16:
        /*002c*/ 	.word	0x00000000
        /*0030*/ 	.short	0x001e
        /*0032*/ 	.short	0x00f0
        /*0034*/ 	.byte	0x00, 0xf4, 0x21, 0x00


	//----- nvinfo : EIATTR_KPARAM_INFO
	.align		4
.L_17:
        /*0038*/ 	.byte	0x04, 0x17
        /*003a*/ 	.short	(.L_19 - .L_18)
.L_18:
        /*003c*/ 	.word	0x00000000
        /*0040*/ 	.short	0x001d
        /*0042*/ 	.short	0x00e8
        /*0044*/ 	.byte	0x00, 0xf4, 0x21, 0x00


	//----- nvinfo : EIATTR_KPARAM_INFO
	.align		4
.L_19:
        /*0048*/ 	.byte	0x04, 0x17
        /*004a*/ 	.short	(.L_21 - .L_20)
.L_20:
        /*004c*/ 	.word	0x00000000
        /*0050*/ 	.short	0x001c
        /*0052*/ 	.short	0x00e0
        /*0054*/ 	.byte	0x00, 0xf4, 0x21, 0x00


	//----- nvinfo : EIATTR_KPARAM_INFO
	.align		4
.L_21:
        /*0058*/ 	.byte	0x04, 0x17
        /*005a*/ 	.short	(.L_23 - .L_22)
.L_22:
        /*005c*/ 	.word	0x00000000
        /*0060*/ 	.short	0x001b
        /*0062*/ 	.short	0x00d8
        /*0064*/ 	.byte	0x00, 0xf4, 0x21, 0x00


	//----- nvinfo : EIATTR_KPARAM_INFO
	.align		4
.L_23:
        /*0068*/ 	.byte	0x04, 0x17
        /*006a*/ 	.short	(.L_25 - .L_24)
.L_24:
        /*006c*/ 	.word	0x00000000
        /*0070*/ 	.short	0x001a
        /*0072*/ 	.short	0x00d0
        /*0074*/ 	.byte	0x00, 0xf4, 0x21, 0x00


	//----- nvinfo : EIATTR_KPARAM_INFO
	.align		4
.L_25:
        /*0078*/ 	.byte	0x04, 0x17
        /*007a*/ 	.short	(.L_27 - .L_26)
.L_26:
        /*007c*/ 	.word	0x00000000
        /*0080*/ 	.short	0x0019
        /*0082*/ 	.short	0x00c8
        /*0084*/ 	.byte	0x00, 0xf4, 0x21, 0x00


	//----- nvinfo : EIATTR_KPARAM_INFO
	.align		4
.L_27:
        /*0088*/ 	.byte	0x04, 0x17
        /*008a*/ 	.short	(.L_29 - .L_28)
.L_28:
        /*008c*/ 	.word	0x00000000
        /*0090*/ 	.short	0x0018
        /*0092*/ 	.short	0x00c0
        /*0094*/ 	.byte	0x00, 0xf4, 0x21, 0x00


	//----- nvinfo : EIATTR_KPARAM_INFO
	.align		4
.L_29:
        /*0098*/ 	.byte	0x04, 0x17
        /*009a*/ 	.short	(.L_31 - .L_30)
.L_30:
        /*009c*/ 	.word	0x00000000
        /*00a0*/ 	.short	0x0017
        /*00a2*/ 	.short	0x00b8
        /*00a4*/ 	.byte	0x00, 0xf4, 0x21, 0x00


	//----- nvinfo : EIATTR_KPARAM_INFO
	.align		4
.L_31:
        /*00a8*/ 	.byte	0x04, 0x17
        /*00aa*/ 	.short	(.L_33 - .L_32)
.L_32:
        /*00ac*/ 	.word	0x00000000
        /*00b0*/ 	.short	0x0016
        /*00b2*/ 	.short	0x00b0
        /*00b4*/ 	.byte	0x00, 0xf4, 0x21, 0x00


	//----- nvinfo : EIATTR_KPARAM_INFO
	.align		4
.L_33:
        /*00b8*/ 	.byte	0x04, 0x17
        /*00ba*/ 	.short	(.L_35 - .L_34)
.L_34:
        /*00bc*/ 	.word	0x00000000
        /*00c0*/ 	.short	0x0015
        /*00c2*/ 	.short	0x00a8
        /*00c4*/ 	.byte	0x00, 0xf4, 0x21, 0x00


	//----- nvinfo : EIATTR_KPARAM_INFO
	.align		4
.L_35:
        /*00c8*/ 	.byte	0x04, 0x17
        /*00ca*/ 	.short	(.L_37 - .L_36)
.L_36:
        /*00cc*/ 	.word	0x00000000
        /*00d0*/ 	.short	0x0014
        /*00d2*/ 	.short	0x00a0
        /*00d4*/ 	.byte	0x00, 0xf4, 0x21, 0x00


	//----- nvinfo : EIATTR_KPARAM_INFO
	.align		4
.L_37:
        /*00d8*/ 	.byte	0x04, 0x17
        /*00da*/ 	.short	(.L_39 - .L_38)
.L_38:
        /*00dc*/ 	.word	0x00000000
        /*00e0*/ 	.short	0x0013
        /*00e2*/ 	.short	0x0098
        /*00e4*/ 	.byte	0x00, 0xf4, 0x21, 0x00


	//----- nvinfo : EIATTR_KPARAM_INFO
	.align		4
.L_39:
        /*00e8*/ 	.byte	0x04, 0x17
        /*00ea*/ 	.short	(.L_41 - .L_40)
.L_40:
        /*00ec*/ 	.word	0x00000000
        /*00f0*/ 	.short	0x0012
        /*00f2*/ 	.short	0x0090
        /*00f4*/ 	.byte	0x00, 0xf4, 0x21, 0x00


	//----- nvinfo : EIATTR_KPARAM_INFO
	.align		4
.L_41:
        /*00f8*/ 	.byte	0x04, 0x17
        /*00fa*/ 	.short	(.L_43 - .L_42)
.L_42:
        /*00fc*/ 	.word	0x00000000
        /*0100*/ 	.short	0x0011
        /*0102*/ 	.short	0x0088
        /*0104*/ 	.byte	0x00, 0xf4, 0x21, 0x00


	//----- nvinfo : EIATTR_KPARAM_INFO
	.align		4
.L_43:
        /*0108*/ 	.byte	0x04, 0x17
        /*010a*/ 	.short	(.L_45 - .L_44)
.L_44:
        /*010c*/ 	.word	0x00000000
        /*0110*/ 	.short	0x0010
        /*0112*/ 	.short	0x0080
        /*0114*/ 	.byte	0x00, 0xf4, 0x21, 0x00


	//----- nvinfo : EIATTR_KPARAM_INFO
	.align		4
.L_45:
        /*0118*/ 	.byte	0x04, 0x17
        /*011a*/ 	.short	(.L_47 - .L_46)
.L_46:
        /*011c*/ 	.word	0x00000000
        /*0120*/ 	.short	0x000f
        /*0122*/ 	.short	0x0078
        /*0124*/ 	.byte	0x00, 0xf4, 0x21, 0x00


	//----- nvinfo : EIATTR_KPARAM_INFO
	.align		4
.L_47:
        /*0128*/ 	.byte	0x04, 0x17
        /*012a*/ 	.short	(.L_49 - .L_48)
.L_48:
        /*012c*/ 	.word	0x00000000
        /*0130*/ 	.short	0x000e
        /*0132*/ 	.short	0x0070
        /*0134*/ 	.byte	0x00, 0xf4, 0x21, 0x00


	//----- nvinfo : EIATTR_KPARAM_INFO
	.align		4
.L_49:
        /*0138*/ 	.byte	0x04, 0x17
        /*013a*/ 	.short	(.L_51 - .L_50)
.L_50:
        /*013c*/ 	.word	0x00000000
        /*0140*/ 	.short	0x000d
        /*0142*/ 	.short	0x0068
        /*0144*/ 	.byte	0x00, 0xf4, 0x21, 0x00


	//----- nvinfo : EIATTR_KPARAM_INFO
	.align		4
.L_51:
        /*0148*/ 	.byte	0x04, 0x17
        /*014a*/ 	.short	(.L_53 - .L_52)
.L_52:
        /*014c*/ 	.word	0x00000000
        /*0150*/ 	.short	0x000c
        /*0152*/ 	.short	0x0060
        /*0154*/ 	.byte	0x00, 0xf4, 0x21, 0x00


	//----- nvinfo : EIATTR_KPARAM_INFO
	.align		4
.L_53:
        /*0158*/ 	.byte	0x04, 0x17
        /*015a*/ 	.short	(.L_55 - .L_54)
.L_54:
        /*015c*/ 	.word	0x00000000
        /*0160*/ 	.short	0x000b
        /*0162*/ 	.short	0x0058
        /*0164*/ 	.byte	0x00, 0xf4, 0x21, 0x00


	//----- nvinfo : EIATTR_KPARAM_INFO
	.align		4
.L_55:
        /*0168*/ 	.byte	0x04, 0x17
        /*016a*/ 	.short	(.L_57 - .L_56)
.L_56:
        /*016c*/ 	.word	0x00000000
        /*0170*/ 	.short	0x000a
        /*0172*/ 	.short	0x0050
        /*0174*/ 	.byte	0x00, 0xf4, 0x21, 0x00


	//----- nvinfo : EIATTR_KPARAM_INFO
	.align		4
.L_57:
        /*0178*/ 	.byte	0x04, 0x17
        /*017a*/ 	.short	(.L_59 - .L_58)
.L_58:
        /*017c*/ 	.word	0x00000000
        /*0180*/ 	.short	0x0009
        /*0182*/ 	.short	0x0048
        /*0184*/ 	.byte	0x00, 0xf4, 0x21, 0x00


	//----- nvinfo : EIATTR_KPARAM_INFO
	.align		4
.L_59:
        /*0188*/ 	.byte	0x04, 0x17
        /*018a*/ 	.short	(.L_61 - .L_60)
.L_60:
        /*018c*/ 	.word	0x00000000
        /*0190*/ 	.short	0x0008
        /*0192*/ 	.short	0x0040
        /*0194*/ 	.byte	0x00, 0xf4, 0x21, 0x00


	//----- nvinfo : EIATTR_KPARAM_INFO
	.align		4
.L_61:
        /*0198*/ 	.byte	0x04, 0x17
        /*019a*/ 	.short	(.L_63 - .L_62)
.L_62:
        /*019c*/ 	.word	0x00000000
        /*01a0*/ 	.short	0x0007
        /*01a2*/ 	.short	0x0038
        /*01a4*/ 	.byte	0x00, 0xf4, 0x21, 0x00


	//----- nvinfo : EIATTR_KPARAM_INFO
	.align		4
.L_63:
        /*01a8*/ 	.byte	0x04, 0x17
        /*01aa*/ 	.short	(.L_65 - .L_64)
.L_64:
        /*01ac*/ 	.word	0x00000000
        /*01b0*/ 	.short	0x0006
        /*01b2*/ 	.short	0x0030
        /*01b4*/ 	.byte	0x00, 0xf4, 0x21, 0x00


	//----- nvinfo : EIATTR_KPARAM_INFO
	.align		4
.L_65:
        /*01b8*/ 	.byte	0x04, 0x17
        /*01ba*/ 	.short	(.L_67 - .L_66)
.L_66:
        /*01bc*/ 	.word	0x00000000
        /*01c0*/ 	.short	0x0005
        /*01c2*/ 	.short	0x0028
        /*01c4*/ 	.byte	0x00, 0xf4, 0x21, 0x00


	//----- nvinfo : EIATTR_KPARAM_INFO
	.align		4
.L_67:
        /*01c8*/ 	.byte	0x04, 0x17
        /*01ca*/ 	.short	(.L_69 - .L_68)
.L_68:
        /*01cc*/ 	.word	0x00000000
        /*01d0*/ 	.short	0x0004
        /*01d2*/ 	.short	0x0020
        /*01d4*/ 	.byte	0x00, 0xf4, 0x21, 0x00


	//----- nvinfo : EIATTR_KPARAM_INFO
	.align		4
.L_69:
        /*01d8*/ 	.byte	0x04, 0x17
        /*01da*/ 	.short	(.L_71 - .L_70)
.L_70:
        /*01dc*/ 	.word	0x00000000
        /*01e0*/ 	.short	0x0003
        /*01e2*/ 	.short	0x0018
        /*01e4*/ 	.byte	0x00, 0xf4, 0x21, 0x00


	//----- nvinfo : EIATTR_KPARAM_INFO
	.align		4
.L_71:
        /*01e8*/ 	.byte	0x04, 0x17
        /*01ea*/ 	.short	(.L_73 - .L_72)
.L_72:
        /*01ec*/ 	.word	0x00000000
        /*01f0*/ 	.short	0x0002
        /*01f2*/ 	.short	0x0010
        /*01f4*/ 	.byte	0x00, 0xf4, 0x21, 0x00


	//----- nvinfo : EIATTR_KPARAM_INFO
	.align		4
.L_73:
        /*01f8*/ 	.byte	0x04, 0x17
        /*01fa*/ 	.short	(.L_75 - .L_74)
.L_74:
        /*01fc*/ 	.word	0x00000000
        /*0200*/ 	.short	0x0001
        /*0202*/ 	.short	0x0008
        /*0204*/ 	.byte	0x00, 0xf4, 0x21, 0x00


	//----- nvinfo : EIATTR_KPARAM_INFO
	.align		4
.L_75:
        /*0208*/ 	.byte	0x04, 0x17
        /*020a*/ 	.short	(.L_77 - .L_76)
.L_76:
        /*020c*/ 	.word	0x00000000
        /*0210*/ 	.short	0x0000
        /*0212*/ 	.short	0x0000
        /*0214*/ 	.byte	0x00, 0xf4, 0x21, 0x00


	//----- nvinfo : EIATTR_SPARSE_MMA_MASK
	.align		4
.L_77:
        /*0218*/ 	.byte	0x03, 0x50
        /*021a*/ 	.short	0x0000


	//----- nvinfo : EIATTR_MAXREG_COUNT
	.align		4
        /*021c*/ 	.byte	0x03, 0x1b
        /*021e*/ 	.short	0x00ff


	//----- nvinfo : EIATTR_EXIT_INSTR_OFFSETS
	.align		4
        /*0220*/ 	.byte	0x04, 0x1c
        /*0222*/ 	.short	(.L_79 - .L_78)


	//   ....[0]....
.L_78:
        /*0224*/ 	.word	0x00000d90


	//   ....[1]....
        /*0228*/ 	.word	0x00000db0


	//----- nvinfo : EIATTR_REQNTID
	.align		4
.L_79:
        /*022c*/ 	.byte	0x04, 0x10
        /*022e*/ 	.short	(.L_81 - .L_80)
.L_80:
        /*0230*/ 	.word	0x00000080
        /*0234*/ 	.word	0x00000001
        /*0238*/ 	.word	0x00000001


	//----- nvinfo : EIATTR_CBANK_PARAM_SIZE
	.align		4
.L_81:
        /*023c*/ 	.byte	0x03, 0x19
        /*023e*/ 	.short	0x0104


	//----- nvinfo : EIATTR_PARAM_CBANK
	.align		4
        /*0240*/ 	.byte	0x04, 0x0a
        /*0242*/ 	.short	(.L_83 - .L_82)
	.align		4
.L_82:
        /*0244*/ 	.word	index@(.nv.constant0.triton_poi_fused__native_batch_norm_legit_no_training_avg_pool2d_cat_relu_88)
        /*0248*/ 	.short	0x0210
        /*024a*/ 	.short	0x0104


	//----- nvinfo : EIATTR_SW_WAR
	.align		4
.L_83:
        /*024c*/ 	.byte	0x04, 0x36
        /*024e*/ 	.short	(.L_85 - .L_84)
.L_84:
        /*0250*/ 	.word	0x00000008
.L_85:


//--------------------- .nv.callgraph             --------------------------
	.section	.nv.callgraph,"",@"SHT_CUDA_CALLGRAPH"
	.align	4
	.sectionentsize	8
	.align		4
        /*0000*/ 	.word	0x00000000
	.align		4
        /*0004*/ 	.word	0xffffffff
	.align		4
        /*0008*/ 	.word	0x00000000
	.align		4
        /*000c*/ 	.word	0xfffffffe
	.align		4
        /*0010*/ 	.word	0x00000000
	.align		4
        /*0014*/ 	.word	0xfffffffd
	.align		4
        /*0018*/ 	.word	0x00000000
	.align		4
        /*001c*/ 	.word	0xfffffffc


//--------------------- .nv.constant4             --------------------------
	.section	.nv.constant4,"a",@progbits
	.align	8
	.align		8
.nv.constant4:
        /*0000*/ 	.dword	_$_str
	.align		8
        /*0008*/ 	.dword	_$_str_$_2


//--------------------- .text.triton_poi_fused__native_batch_norm_legit_no_training_avg_pool2d_cat_relu_88 --------------------------
	.section	.text.triton_poi_fused__native_batch_norm_legit_no_training_avg_pool2d_cat_relu_88,"ax",@progbits
	.align	128
        .global         triton_poi_fused__native_batch_norm_legit_no_training_avg_pool2d_cat_relu_88
        .type           triton_poi_fused__native_batch_norm_legit_no_training_avg_pool2d_cat_relu_88,@function
        .size           triton_poi_fused__native_batch_norm_legit_no_training_avg_pool2d_cat_relu_88,(.L_x_1 - triton_poi_fused__native_batch_norm_legit_no_training_avg_pool2d_cat_relu_88)
        .other          triton_poi_fused__native_batch_norm_legit_no_training_avg_pool2d_cat_relu_88,@"STO_CUDA_ENTRY STV_DEFAULT"
triton_poi_fused__native_batch_norm_legit_no_training_avg_pool2d_cat_relu_88:
.text.triton_poi_fused__native_batch_norm_legit_no_training_avg_pool2d_cat_relu_88:
[----:B------:R-:W0:Y:S01]  /*0000*/  LDC R1, c[0x0][0x28] ;  /* 0x00000a00ff017b82 */ /* 0x000e220000000800 */
[----:B------:R-:W1:Y:S01]  /*0010*/  S2R R0, SR_TID.X ;  /* 0x0000000000007919 */ /* 0x000e620000002100 */
[----:B------:R-:W-:Y:S01]  /*0020*/  HFMA2.MMA R20, -RZ, RZ, 0, 0 ;  /* 0x00000000ff147435 */ /* 0x000fe200000001ff */
[----:B------:R-:W-:Y:S01]  /*0030*/  ULDC.64 UR4, c[0x0][0x208] ;  /* 0x0000820000047ab9 */ /* 0x000fe20000000a00 */
[----:B------:R-:W2:Y:S01]  /*0040*/  S2R R9, SR_CTAID.X ;  /* 0x0000000000097919 */ /* 0x000ea20000002500 */
[----:B------:R-:W-:-:S03]  /*0050*/  CS2R R16, SRZ ;  /* 0x0000000000107805 */ /* 0x000fc6000001ff00 */
[----:B------:R-:W3:Y:S01]  /*0060*/  LDC.64 R6, c[0x0][0x210] ;  /* 0x00008400ff067b82 */ /* 0x000ee20000000a00 */
[----:B-1----:R-:W-:Y:S02]  /*0070*/  SHF.L.U32 R0, R0, 0x1, RZ ;  /* 0x0000000100007819 */ /* 0x002fe400000006ff */
[--C-:B--2---:R-:W-:Y:S02]  /*0080*/  SHF.R.S32.HI R2, RZ, 0x17, R9.reuse ;  /* 0x00000017ff027819 */ /* 0x104fe40000011409 */
[----:B------:R-:W-:Y:S02]  /*0090*/  LOP3.LUT R0, R0, 0xfe, RZ, 0xc0, !PT ;  /* 0x000000fe00007812 */ /* 0x000fe400078ec0ff */
[----:B------:R-:W-:Y:S02]  /*00a0*/  SGXT R2, R2, 0x1 ;  /* 0x000000010202781a */ /* 0x000fe40000000200 */
[----:B------:R-:W-:-:S04]  /*00b0*/  PRMT R21, R0, 0x6540, R9 ;  /* 0x0000654000157816 */ /* 0x000fc80000000009 */
[----:B------:R-:W-:Y:S02]  /*00c0*/  LEA.HI R0, R2, R21, RZ, 0x2 ;  /* 0x0000001502007211 */ /* 0x000fe400078f10ff */
[----:B------:R-:W1:Y:S01]  /*00d0*/  LDC.64 R2, c[0x0][0x220] ;  /* 0x00008800ff027b82 */ /* 0x000e620000000a00 */
[----:B------:R-:W-:Y:S02]  /*00e0*/  ISETP.GE.AND P0, PT, R21, 0x2800, PT ;  /* 0x000028001500780c */ /* 0x000fe40003f06270 */
[----:B------:R-:W-:-:S05]  /*00f0*/  SHF.R.S32.HI R0, RZ, 0x2, R0 ;  /* 0x00000002ff007819 */ /* 0x000fca0000011400 */
[----:B------:R-:W-:-:S05]  /*0100*/  IMAD.HI R4, R0, 0x66666667, RZ ;  /* 0x6666666700047827 */ /* 0x000fca00078e02ff */
[----:B------:R-:W-:-:S04]  /*0110*/  SHF.R.U32.HI R5, RZ, 0x1f, R4 ;  /* 0x0000001fff057819 */ /* 0x000fc80000011604 */
[----:B------:R-:W-:-:S05]  /*0120*/  LEA.HI.SX32 R5, R4, R5, 0x18 ;  /* 0x0000000504057211 */ /* 0x000fca00078fc2ff */
[----:B------:R-:W-:-:S04]  /*0130*/  IMAD R25, R5, -0x280, R0 ;  /* 0xfffffd8005197824 */ /* 0x000fc800078e0200 */
[----:B-1----:R-:W-:-:S05]  /*0140*/  IMAD.WIDE R2, R25, 0x4, R2 ;  /* 0x0000000419027825 */ /* 0x002fca00078e0202 */
[----:B------:R-:W2:Y:S04]  /*0150*/  @!P0 LDG.E.EL R20, desc[UR4][R2.64] ;  /* 0x0000000402148981 */ /* 0x000ea8000c2e1900 */
[----:B------:R1:W4:Y:S01]  /*0160*/  @!P0 LDG.E.EL R17, desc[UR4][R2.64] ;  /* 0x0000000402118981 */ /* 0x000322000c2e1900 */
[----:B------:R-:W-:Y:S02]  /*0170*/  SHF.L.U32 R0, R9, 0x8, RZ ;  /* 0x0000000809007819 */ /* 0x000fe400000006ff */
[----:B------:R-:W-:Y:S02]  /*0180*/  CS2R R22, SRZ ;  /* 0x0000000000167805 */ /* 0x000fe4000001ff00 */
[----:B------:R-:W-:Y:S02]  /*0190*/  SHF.R.U32.HI R5, RZ, 0x17, R9 ;  /* 0x00000017ff057819 */ /* 0x000fe40000011609 */
[----:B------:R-:W-:-:S02]  /*01a0*/  CS2R R18, SRZ ;  /* 0x0000000000127805 */ /* 0x000fc4000001ff00 */
[----:B------:R-:W-:Y:S01]  /*01b0*/  IADD3 R0, R0, 0x1, RZ ;  /* 0x0000000100007810 */ /* 0x000fe20007ffe0ff */
[----:B------:R-:W5:Y:S01]  /*01c0*/  LDC.64 R8, c[0x0][0x218] ;  /* 0x00008600ff087b82 */ /* 0x000f620000000a00 */
[----:B------:R-:W-:Y:S02]  /*01d0*/  SGXT.U32 R5, R5, 0x1 ;  /* 0x000000010505781a */ /* 0x000fe40000000000 */
[----:B------:R-:W-:Y:S02]  /*01e0*/  SHF.L.U32 R10, R21, 0x2, RZ ;  /* 0x00000002150a7819 */ /* 0x000fe400000006ff */
[----:B------:R-:W-:-:S03]  /*01f0*/  IADD3 R5, R0, R5, RZ ;  /* 0x0000000500057210 */ /* 0x000fc60007ffe0ff */
[----:B-1----:R-:W1:Y:S01]  /*0200*/  LDC.64 R2, c[0x0][0x228] ;  /* 0x00008a00ff027b82 */ /* 0x002e620000000a00 */
[----:B------:R-:W-:-:S04]  /*0210*/  LOP3.LUT R5, R5, 0x7fffff02, RZ, 0xc0, !PT ;  /* 0x7fffff0205057812 */ /* 0x000fc800078ec0ff */
[----:B------:R-:W-:Y:S02]  /*0220*/  IADD3 R5, R0, -R5, RZ ;  /* 0x8000000500057210 */ /* 0x000fe40007ffe0ff */
[----:B------:R-:W-:Y:S02]  /*0230*/  MOV R0, RZ ;  /* 0x000000ff00007202 */ /* 0x000fe40000000f00 */
[----:B------:R-:W-:Y:S01]  /*0240*/  LEA R27, R5, R10, 0x1 ;  /* 0x0000000a051b7211 */ /* 0x000fe200078e08ff */
[--C-:B---3--:R-:W-:Y:S01]  /*0250*/  IMAD.WIDE R10, R10, 0x4, R6.reuse ;  /* 0x000000040a0a7825 */ /* 0x108fe200078e0206 */
[----:B------:R-:W3:Y:S03]  /*0260*/  LDC.64 R4, c[0x0][0x230] ;  /* 0x00008c00ff047b82 */ /* 0x000ee60000000a00 */
[----:B------:R-:W-:Y:S01]  /*0270*/  IMAD.WIDE R12, R27, 0x4, R6 ;  /* 0x000000041b0c7825 */ /* 0x000fe200078e0206 */
[----:B------:R-:W4:Y:S01]  /*0280*/  @!P0 LDG.E.EL R16, desc[UR4][R10.64] ;  /* 0x000000040a108981 */ /* 0x000f22000c2e1900 */
[----:B------:R-:W-:Y:S01]  /*0290*/  IADD3 R15, R27, 0x4, RZ ;  /* 0x000000041b0f7810 */ /* 0x000fe20007ffe0ff */
[----:B------:R-:W-:Y:S01]  /*02a0*/  HFMA2.MMA R26, -RZ, RZ, 0, 0 ;  /* 0x00000000ff1a7435 */ /* 0x000fe200000001ff */
[----:B------:R-:W-:Y:S01]  /*02b0*/  MOV R24, RZ ;  /* 0x000000ff00187202 */ /* 0x000fe20000000f00 */
[----:B------:R-:W4:Y:S01]  /*02c0*/  @!P0 LDG.E.EL R23, desc[UR4][R10.64+0x4] ;  /* 0x000004040a178981 */ /* 0x000f22000c2e1900 */
[----:B-----5:R-:W-:-:S03]  /*02d0*/  IMAD.WIDE R8, R25, 0x4, R8 ;  /* 0x0000000419087825 */ /* 0x020fc600078e0208 */
[----:B------:R-:W5:Y:S04]  /*02e0*/  @!P0 LDG.E.EL R0, desc[UR4][R12.64] ;  /* 0x000000040c008981 */ /* 0x000f68000c2e1900 */
[----:B------:R-:W5:Y:S01]  /*02f0*/  @!P0 LDG.E.EL R19, desc[UR4][R12.64+0x4] ;  /* 0x000004040c138981 */ /* 0x000f62000c2e1900 */
[----:B------:R-:W-:-:S03]  /*0300*/  IMAD.WIDE R14, R15, 0x4, R6 ;  /* 0x000000040f0e7825 */ /* 0x000fc600078e0206 */
[----:B------:R-:W5:Y:S01]  /*0310*/  @!P0 LDG.E.EL R18, desc[UR4][R10.64+0x10] ;  /* 0x000010040a128981 */ /* 0x000f62000c2e1900 */
[----:B------:R-:W-:-:S03]  /*0320*/  VIADD R29, R27, 0x5 ;  /* 0x000000051b1d7836 */ /* 0x000fc60000000000 */
[----:B------:R-:W5:Y:S01]  /*0330*/  @!P0 LDG.E.EL R24, desc[UR4][R8.64] ;  /* 0x0000000408188981 */ /* 0x000f62000c2e1900 */
[----:B------:R-:W-:-:S03]  /*0340*/  IMAD.WIDE R6, R29, 0x4, R6 ;  /* 0x000000041d067825 */ /* 0x000fc600078e0206 */
[----:B------:R1:W5:Y:S01]  /*0350*/  @!P0 LDG.E.EL R22, desc[UR4][R10.64+0x14] ;  /* 0x000014040a168981 */ /* 0x000362000c2e1900 */
[----:B------:R-:W-:-:S03]  /*0360*/  HFMA2.MMA R27, -RZ, RZ, 0, 0 ;  /* 0x00000000ff1b7435 */ /* 0x000fc600000001ff */
[----:B------:R3:W5:Y:S01]  /*0370*/  @!P0 LDG.E.EL R26, desc[UR4][R14.64] ;  /* 0x000000040e1a8981 */ /* 0x000762000c2e1900 */
[----:B01----:R-:W-:Y:S02]  /*0380*/  CS2R R10, SRZ ;  /* 0x00000000000a7805 */ /* 0x003fe4000001ff00 */
[----:B------:R-:W-:Y:S01]  /*0390*/  CS2R R12, SRZ ;  /* 0x00000000000c7805 */ /* 0x000fe2000001ff00 */
[----:B------:R-:W-:-:S03]  /*03a0*/  IMAD.WIDE R2, R25, 0x4, R2 ;  /* 0x0000000419027825 */ /* 0x000fc600078e0202 */
[----:B------:R-:W5:Y:S04]  /*03b0*/  @!P0 LDG.E.EL R27, desc[UR4][R8.64] ;  /* 0x00000004081b8981 */ /* 0x000f68000c2e1900 */
[----:B------:R0:W5:Y:S01]  /*03c0*/  @!P0 LDG.E.EL R10, desc[UR4][R6.64] ;  /* 0x00000004060a8981 */ /* 0x000162000c2e1900 */
[----:B---3--:R-:W-:-:S03]  /*03d0*/  IMAD.WIDE R4, R25, 0x4, R4 ;  /* 0x0000000419047825 */ /* 0x008fc600078e0204 */
[----:B------:R-:W3:Y:S04]  /*03e0*/  @!P0 LDG.E.EL R13, desc[UR4][R2.64] ;  /* 0x00000004020d8981 */ /* 0x000ee8000c2e1900 */
[----:B------:R-:W3:Y:S01]  /*03f0*/  @!P0 LDG.E.EL R12, desc[UR4][R4.64] ;  /* 0x00000004040c8981 */ /* 0x000ee2000c2e1900 */
[----:B------:R-:W-:-:S03]  /*0400*/  MOV R14, RZ ;  /* 0x000000ff000e7202 */ /* 0x000fc60000000f00 */
[----:B------:R1:W3:Y:S04]  /*0410*/  @!P0 LDG.E.EL R11, desc[UR4][R2.64] ;  /* 0x00000004020b8981 */ /* 0x0002e8000c2e1900 */
[----:B------:R2:W3:Y:S01]  /*0420*/  @!P0 LDG.E.EL R14, desc[UR4][R4.64] ;  /* 0x00000004040e8981 */ /* 0x0004e2000c2e1900 */
[----:B0-----:R-:W-:Y:S01]  /*0430*/  HFMA2.MMA R6, -RZ, RZ, 1.625, 0 ;  /* 0x3e800000ff067435 */ /* 0x001fe200000001ff */
[----:B------:R-:W-:Y:S01]  /*0440*/  IMAD.HI R15, R21, 0x66666667, RZ ;  /* 0x66666667150f7827 */ /* 0x000fe200078e02ff */
[----:B-1----:R-:W0:Y:S03]  /*0450*/  LDC.64 R2, c[0x0][0x238] ;  /* 0x00008e00ff027b82 */ /* 0x002e260000000a00 */
[----:B--2---:R-:W-:-:S04]  /*0460*/  FADD R20, R20, 9.9999997473787516356e-06 ;  /* 0x3727c5ac14147421 */ /* 0x004fc80000000000 */
[----:B------:R-:W1:Y:S01]  /*0470*/  MUFU.SQRT R7, R20 ;  /* 0x0000001400077308 */ /* 0x000e620000002000 */
[----:B----4-:R-:W-:-:S07]  /*0480*/  FADD R17, R17, 9.9999997473787516356e-06 ;  /* 0x3727c5ac11117421 */ /* 0x010fce0000000000 */
[----:B------:R-:W2:Y:S01]  /*0490*/  MUFU.SQRT R8, R17 ;  /* 0x0000001100087308 */ /* 0x000ea20000002000 */
[C---:B-1----:R-:W-:Y:S02]  /*04a0*/  FSETP.GT.AND P1, PT, R7.reuse, 8.50705917302346158658e+37, PT ;  /* 0x7e8000000700780b */ /* 0x042fe40003f24000 */
[----:B------:R-:W-:Y:S02]  /*04b0*/  FSETP.GEU.AND P3, PT, R7, 1.175494350822287508e-38, PT ;  /* 0x008000000700780b */ /* 0x000fe40003f6e000 */
[C---:B--2---:R-:W-:Y:S02]  /*04c0*/  FSETP.GT.AND P2, PT, R8.reuse, 8.50705917302346158658e+37, PT ;  /* 0x7e8000000800780b */ /* 0x044fe40003f44000 */
[----:B------:R-:W-:-:S07]  /*04d0*/  FSETP.GEU.AND P4, PT, R8, 1.175494350822287508e-38, PT ;  /* 0x008000000800780b */ /* 0x000fce0003f8e000 */
[----:B------:R-:W-:-:S04]  /*04e0*/  @P1 FMUL R7, R7, 0.25 ;  /* 0x3e80000007071820 */ /* 0x000fc80000400000 */
[----:B------:R-:W-:Y:S01]  /*04f0*/  @!P3 FMUL R7, R7, 16777216 ;  /* 0x4b8000000707b820 */ /* 0x000fe20000400000 */
[----:B------:R-:W-:-:S05]  /*0500*/  @P2 FMUL R8, R8, 0.25 ;  /* 0x3e80000008082820 */ /* 0x000fca0000400000 */
[----:B------:R-:W1:Y:S01]  /*0510*/  MUFU.RCP R7, R7 ;  /* 0x0000000700077308 */ /* 0x000e620000001000 */
[----:B------:R-:W-:Y:S01]  /*0520*/  @!P4 FMUL R8, R8, 16777216 ;  /* 0x4b8000000808c820 */ /* 0x000fe20000400000 */
[----:B------:R-:W-:Y:S01]  /*0530*/  FADD R23, R23, R16 ;  /* 0x0000001017177221 */ /* 0x000fe20000000000 */
[----:B-----5:R-:W-:Y:S01]  /*0540*/  FADD R19, R19, R0 ;  /* 0x0000000013137221 */ /* 0x020fe20000000000 */
[----:B------:R-:W-:-:S04]  /*0550*/  FSEL R4, R6, 1, P1 ;  /* 0x3f80000006047808 */ /* 0x000fc80000800000 */
[----:B------:R2:W4:Y:S01]  /*0560*/  MUFU.RCP R0, R8 ;  /* 0x0000000800007308 */ /* 0x0005220000001000 */
[----:B------:R-:W-:Y:S01]  /*0570*/  FADD R23, R23, R18 ;  /* 0x0000001217177221 */ /* 0x000fe20000000000 */
[----:B------:R-:W-:Y:S01]  /*0580*/  FSEL R17, R6, 1, P2 ;  /* 0x3f80000006117808 */ /* 0x000fe20001000000 */
[----:B------:R-:W-:Y:S01]  /*0590*/  @!P3 FMUL R4, R4, 16777216 ;  /* 0x4b8000000404b820 */ /* 0x000fe20000400000 */
[----:B------:R-:W-:Y:S01]  /*05a0*/  LOP3.LUT R9, R24, 0x80000000, RZ, 0x3c, !PT ;  /* 0x8000000018097812 */ /* 0x000fe200078e3cff */
[----:B------:R-:W-:Y:S02]  /*05b0*/  FADD R18, R23, R22 ;  /* 0x0000001617127221 */ /* 0x000fe40000000000 */
[----:B-1----:R-:W-:Y:S01]  /*05c0*/  FMUL R16, R7, R4 ;  /* 0x0000000407107220 */ /* 0x002fe20000400000 */
[----:B------:R-:W-:Y:S01]  /*05d0*/  @!P4 FMUL R17, R17, 16777216 ;  /* 0x4b8000001111c820 */ /* 0x000fe20000400000 */
[----:B--2---:R-:W-:Y:S01]  /*05e0*/  SHF.R.U32.HI R8, RZ, 0x1f, R15 ;  /* 0x0000001fff087819 */ /* 0x004fe2000001160f */
[----:B------:R-:W-:Y:S01]  /*05f0*/  FADD R19, R19, R26 ;  /* 0x0000001a13137221 */ /* 0x000fe20000000000 */
[----:B------:R-:W-:Y:S01]  /*0600*/  FFMA R9, R18, 0.25, R9 ;  /* 0x3e80000012097823 */ /* 0x000fe20000000009 */
[----:B------:R-:W1:Y:S01]  /*0610*/  LDC.64 R4, c[0x0][0x240] ;  /* 0x00009000ff047b82 */ /* 0x000e620000000a00 */
[----:B----4-:R-:W-:Y:S01]  /*0620*/  FMUL R20, R0, R17 ;  /* 0x0000001100147220 */ /* 0x010fe20000400000 */
[----:B------:R-:W-:-:S06]  /*0630*/  LEA.HI.SX32 R0, R15, R8, 0x16 ;  /* 0x000000080f007211 */ /* 0x000fcc00078fb2ff */
[----:B------:R-:W2:Y:S01]  /*0640*/  LDC.64 R6, c[0x0][0x248] ;  /* 0x00009200ff067b82 */ /* 0x000ea20000000a00 */
[----:B------:R-:W-:Y:S01]  /*0650*/  FADD R10, R19, R10 ;  /* 0x0000000a130a7221 */ /* 0x000fe20000000000 */
[----:B------:R-:W-:-:S06]  /*0660*/  FMUL R19, R9, R16 ;  /* 0x0000001009137220 */ /* 0x000fcc0000400000 */
[----:B------:R-:W4:Y:S01]  /*0670*/  LDC.64 R16, c[0x0][0x250] ;  /* 0x00009400ff107b82 */ /* 0x000f220000000a00 */
[----:B------:R-:W-:Y:S01]  /*0680*/  LOP3.LUT R27, R27, 0x80000000, RZ, 0x3c, !PT ;  /* 0x800000001b1b7812 */ /* 0x000fe200078e3cff */
[----:B---3--:R-:W-:-:S06]  /*0690*/  FFMA R15, R19, R13, R12 ;  /* 0x0000000d130f7223 */ /* 0x008fcc000000000c */
[----:B------:R-:W3:Y:S01]  /*06a0*/  LDC.64 R8, c[0x0][0x258] ;  /* 0x00009600ff087b82 */ /* 0x000ee20000000a00 */
[----:B------:R-:W-:Y:S02]  /*06b0*/  IMAD R19, R0, -0xa00, R21 ;  /* 0xfffff60000137824 */ /* 0x000fe400078e0215 */
[----:B------:R-:W-:Y:S02]  /*06c0*/  FFMA R27, R10, 0.25, R27 ;  /* 0x3e8000000a1b7823 */ /* 0x000fe4000000001b */
[----:B------:R-:W-:-:S03]  /*06d0*/  IMAD R25, R0, 0xe00, R19 ;  /* 0x00000e0000197824 */ /* 0x000fc600078e0213 */
[----:B------:R-:W5:Y:S01]  /*06e0*/  LDC.64 R12, c[0x0][0x260] ;  /* 0x00009800ff0c7b82 */ /* 0x000f620000000a00 */
[----:B------:R-:W-:Y:S01]  /*06f0*/  FMUL R27, R27, R20 ;  /* 0x000000141b1b7220 */ /* 0x000fe20000400000 */
[----:B0-----:R-:W-:Y:S01]  /*0700*/  IMAD.WIDE R22, R21, 0x4, R2 ;  /* 0x0000000415167825 */ /* 0x001fe200078e0202 */
[----:B------:R-:W-:-:S03]  /*0710*/  LEA R29, R0, R25, 0x7 ;  /* 0x00000019001d7211 */ /* 0x000fc600078e38ff */
[----:B------:R-:W-:Y:S01]  /*0720*/  FMUL R3, R10, 0.25 ;  /* 0x3e8000000a037820 */ /* 0x000fe20000400000 */
[----:B------:R-:W-:Y:S01]  /*0730*/  FFMA R14, R27, R11, R14 ;  /* 0x0000000b1b0e7223 */ /* 0x000fe2000000000e */
[----:B------:R-:W-:Y:S01]  /*0740*/  FMUL R2, R18, 0.25 ;  /* 0x3e80000012027820 */ /* 0x000fe20000400000 */
[----:B------:R-:W0:Y:S01]  /*0750*/  LDC.64 R10, c[0x0][0x268] ;  /* 0x00009a00ff0a7b82 */ /* 0x000e220000000a00 */
[----:B------:R-:W-:Y:S01]  /*0760*/  LEA R27, R0, R29, 0x7 ;  /* 0x0000001d001b7211 */ /* 0x000fe200078e38ff */
[----:B-1----:R-:W-:Y:S02]  /*0770*/  IMAD.WIDE R18, R21, 0x4, R4 ;  /* 0x0000000415127825 */ /* 0x002fe400078e0204 */
[----:B------:R4:W-:Y:S01]  /*0780*/  @!P0 STG.E.64 desc[UR4][R22.64], R2 ;  /* 0x0000000216008986 */ /* 0x0009e2000c101b04 */
[----:B------:R-:W-:Y:S02]  /*0790*/  FSETP.GEU.AND P1, PT, R15, RZ, PT ;  /* 0x000000ff0f00720b */ /* 0x000fe40003f2e000 */
[C---:B------:R-:W-:Y:S01]  /*07a0*/  FSETP.GEU.AND P2, PT, R14.reuse, RZ, PT ;  /* 0x000000ff0e00720b */ /* 0x040fe20003f4e000 */
[----:B--2---:R-:W-:Y:S01]  /*07b0*/  IMAD.WIDE R20, R25, 0x4, R6 ;  /* 0x0000000419147825 */ /* 0x004fe200078e0206 */
[----:B------:R-:W-:Y:S01]  /*07c0*/  FSEL R24, R15, RZ, P1 ;  /* 0x000000ff0f187208 */ /* 0x000fe20000800000 */
[----:B------:R-:W1:Y:S01]  /*07d0*/  LDC.64 R6, c[0x0][0x278] ;  /* 0x00009e00ff067b82 */ /* 0x000e620000000a00 */
[----:B------:R-:W-:Y:S01]  /*07e0*/  FSEL R25, R14, RZ, P2 ;  /* 0x000000ff0e197208 */ /* 0x000fe20001000000 */
[----:B----4-:R-:W-:-:S06]  /*07f0*/  IMAD.WIDE R22, R29, 0x4, R16 ;  /* 0x000000041d167825 */ /* 0x010fcc00078e0210 */
[----:B------:R-:W2:Y:S01]  /*0800*/  LDC.64 R4, c[0x0][0x270] ;  /* 0x00009c00ff047b82 */ /* 0x000ea20000000a00 */
[----:B---3--:R-:W-:Y:S01]  /*0810*/  IMAD.WIDE R28, R27, 0x4, R8 ;  /* 0x000000041b1c7825 */ /* 0x008fe200078e0208 */
[C---:B------:R-:W-:Y:S01]  /*0820*/  LEA R27, R0.reuse, R27, 0x7 ;  /* 0x0000001b001b7211 */ /* 0x040fe200078e38ff */
[----:B------:R-:W-:Y:S03]  /*0830*/  @!P0 STG.E.64 desc[UR4][R18.64], R24 ;  /* 0x0000001812008986 */ /* 0x000fe6000c101b04 */
[C---:B------:R-:W-:Y:S01]  /*0840*/  LEA R9, R0.reuse, R27, 0x7 ;  /* 0x0000001b00097211 */ /* 0x040fe200078e38ff */
[----:B------:R3:W-:Y:S01]  /*0850*/  @!P0 STG.E.64 desc[UR4][R20.64], R2 ;  /* 0x0000000214008986 */ /* 0x0007e2000c101b04 */
[----:B-----5:R-:W-:Y:S01]  /*0860*/  IMAD.WIDE R26, R27, 0x4, R12 ;  /* 0x000000041b1a7825 */ /* 0x020fe200078e020c */
[----:B------:R-:W4:Y:S08]  /*0870*/  LDC.64 R14, c[0x0][0x280] ;  /* 0x0000a000ff0e7b82 */ /* 0x000f300000000a00 */
[----:B------:R-:W5:Y:S01]  /*0880*/  LDC.64 R12, c[0x0][0x288] ;  /* 0x0000a200ff0c7b82 */ /* 0x000f620000000a00 */
[----:B---3--:R-:W-:Y:S01]  /*0890*/  LEA R21, R0, R9, 0x7 ;  /* 0x0000000900157211 */ /* 0x008fe200078e38ff */
[----:B0-----:R-:W-:-:S06]  /*08a0*/  IMAD.WIDE R18, R9, 0x4, R10 ;  /* 0x0000000409127825 */ /* 0x001fcc00078e020a */
[----:B------:R-:W0:Y:S01]  /*08b0*/  LDC.64 R16, c[0x0][0x298] ;  /* 0x0000a600ff107b82 */ /* 0x000e220000000a00 */
[C---:B------:R-:W-:Y:S01]  /*08c0*/  IMAD R24, R0.reuse, 0x80, R21 ;  /* 0x0000008000187824 */ /* 0x040fe200078e0215 */
[----:B------:R1:W-:Y:S04]  /*08d0*/  @!P0 STG.E.64 desc[UR4][R22.64], R2 ;  /* 0x0000000216008986 */ /* 0x0003e8000c101b04 */
[----:B------:R-:W-:Y:S02]  /*08e0*/  LEA R25, R0, R24, 0x7 ;  /* 0x0000001800197211 */ /* 0x000fe400078e38ff */
[----:B------:R-:W3:Y:S01]  /*08f0*/  LDC.64 R10, c[0x0][0x290] ;  /* 0x0000a400ff0a7b82 */ /* 0x000ee20000000a00 */
[----:B------:R2:W-:Y:S04]  /*0900*/  @!P0 STG.E.64 desc[UR4][R28.64], R2 ;  /* 0x000000021c008986 */ /* 0x0005e8000c101b04 */
[----:B------:R-:W-:Y:S01]  /*0910*/  @!P0 STG.E.64 desc[UR4][R26.64], R2 ;  /* 0x000000021a008986 */ /* 0x000fe2000c101b04 */
[----:B-1----:R-:W-:-:S03]  /*0920*/  IMAD.WIDE R22, R24, 0x4, R6 ;  /* 0x0000000418167825 */ /* 0x002fc600078e0206 */
[----:B------:R1:W-:Y:S01]  /*0930*/  @!P0 STG.E.64 desc[UR4][R18.64], R2 ;  /* 0x0000000212008986 */ /* 0x0003e2000c101b04 */
[----:B------:R-:W3:Y:S01]  /*0940*/  LDC.64 R6, c[0x0][0x2a8] ;  /* 0x0000aa00ff067b82 */ /* 0x000ee20000000a00 */
[----:B--2---:R-:W-:-:S07]  /*0950*/  LEA R28, R0, R25, 0x7 ;  /* 0x00000019001c7211 */ /* 0x004fce00078e38ff */
[----:B------:R-:W2:Y:S01]  /*0960*/  LDC.64 R8, c[0x0][0x2a0] ;  /* 0x0000a800ff087b82 */ /* 0x000ea20000000a00 */
[----:B------:R-:W-:Y:S01]  /*0970*/  LEA R29, R0, R28, 0x7 ;  /* 0x0000001c001d7211 */ /* 0x000fe200078e38ff */
[----:B------:R-:W-:-:S06]  /*0980*/  IMAD.WIDE R20, R21, 0x4, R4 ;  /* 0x0000000415147825 */ /* 0x000fcc00078e0204 */
[----:B-1----:R-:W1:Y:S01]  /*0990*/  LDC.64 R18, c[0x0][0x2b0] ;  /* 0x0000ac00ff127b82 */ /* 0x002e620000000a00 */
[----:B------:R-:W-:Y:S01]  /*09a0*/  LEA R27, R0, R29, 0x7 ;  /* 0x0000001d001b7211 */ /* 0x000fe200078e38ff */
[----:B-----5:R-:W-:-:S03]  /*09b0*/  IMAD.WIDE R12, R28, 0x4, R12 ;  /* 0x000000041c0c7825 */ /* 0x020fc600078e020c */
[----:B------:R-:W-:-:S03]  /*09c0*/  LEA R28, R0, R27, 0x7 ;  /* 0x0000001b001c7211 */ /* 0x000fc600078e38ff */
[----:B------:R-:W5:Y:S01]  /*09d0*/  LDC.64 R4, c[0x0][0x2b8] ;  /* 0x0000ae00ff047b82 */ /* 0x000f620000000a00 */
[----:B----4-:R-:W-:-:S04]  /*09e0*/  IMAD.WIDE R24, R25, 0x4, R14 ;  /* 0x0000000419187825 */ /* 0x010fc800078e020e */
[----:B0-----:R-:W-:Y:S01]  /*09f0*/  IMAD.WIDE R26, R27, 0x4, R16 ;  /* 0x000000041b1a7825 */ /* 0x001fe200078e0210 */
[C---:B------:R-:W-:Y:S02]  /*0a00*/  LEA R17, R0.reuse, R28, 0x7 ;  /* 0x0000001c00117211 */ /* 0x040fe400078e38ff */
[----:B------:R-:W0:Y:S01]  /*0a10*/  LDC.64 R14, c[0x0][0x2c0] ;  /* 0x0000b000ff0e7b82 */ /* 0x000e220000000a00 */
[----:B---3--:R-:W-:Y:S01]  /*0a20*/  IMAD.WIDE R10, R29, 0x4, R10 ;  /* 0x000000041d0a7825 */ /* 0x008fe200078e020a */
[C---:B------:R-:W-:Y:S01]  /*0a30*/  LEA R29, R0.reuse, R17, 0x7 ;  /* 0x00000011001d7211 */ /* 0x040fe200078e38ff */
[----:B------:R3:W-:Y:S04]  /*0a40*/  @!P0 STG.E.64 desc[UR4][R20.64], R2 ;  /* 0x0000000214008986 */ /* 0x0007e8000c101b04 */
[----:B------:R4:W-:Y:S04]  /*0a50*/  @!P0 STG.E.64 desc[UR4][R22.64], R2 ;  /* 0x0000000216008986 */ /* 0x0009e8000c101b04 */
[----:B------:R2:W-:Y:S01]  /*0a60*/  @!P0 STG.E.64 desc[UR4][R24.64], R2 ;  /* 0x0000000218008986 */ /* 0x0005e2000c101b04 */
[----:B---3--:R-:W3:Y:S01]  /*0a70*/  LDC.64 R20, c[0x0][0x2c8] ;  /* 0x0000b200ff147b82 */ /* 0x008ee20000000a00 */
[----:B----4-:R-:W-:Y:S01]  /*0a80*/  IMAD.WIDE R22, R17, 0x4, R6 ;  /* 0x0000000411167825 */ /* 0x010fe200078e0206 */
[----:B--2---:R-:W-:-:S03]  /*0a90*/  LEA R25, R0, R29, 0x7 ;  /* 0x0000001d00197211 */ /* 0x004fc600078e38ff */
[----:B-1----:R-:W-:-:S03]  /*0aa0*/  IMAD.WIDE R6, R29, 0x4, R18 ;  /* 0x000000041d067825 */ /* 0x002fc600078e0212 */
[----:B------:R-:W1:Y:S01]  /*0ab0*/  LDC.64 R16, c[0x0][0x2e0] ;  /* 0x0000b800ff107b82 */ /* 0x000e620000000a00 */
[----:B------:R-:W-:-:S07]  /*0ac0*/  IMAD R24, R0, 0x80, R25 ;  /* 0x0000008000187824 */ /* 0x000fce00078e0219 */
[----:B------:R-:W2:Y:S01]  /*0ad0*/  LDC.64 R18, c[0x0][0x2d0] ;  /* 0x0000b400ff127b82 */ /* 0x000ea20000000a00 */
[----:B------:R-:W-:Y:S01]  /*0ae0*/  IMAD.WIDE R8, R28, 0x4, R8 ;  /* 0x000000041c087825 */ /* 0x000fe200078e0208 */
[----:B------:R4:W-:Y:S03]  /*0af0*/  @!P0 STG.E.64 desc[UR4][R12.64], R2 ;  /* 0x000000020c008986 */ /* 0x0009e6000c101b04 */
[----:B-----5:R-:W-:Y:S01]  /*0b00*/  IMAD.WIDE R4, R25, 0x4, R4 ;  /* 0x0000000419047825 */ /* 0x020fe200078e0204 */
[C---:B------:R-:W-:Y:S01]  /*0b10*/  LEA R25, R0.reuse, R24, 0x7 ;  /* 0x0000001800197211 */ /* 0x040fe200078e38ff */
[----:B------:R0:W-:Y:S03]  /*0b20*/  @!P0 STG.E.64 desc[UR4][R10.64], R2 ;  /* 0x000000020a008986 */ /* 0x0001e6000c101b04 */
[----:B------:R-:W-:Y:S01]  /*0b30*/  LEA R29, R0, R25, 0x7 ;  /* 0x00000019001d7211 */ /* 0x000fe200078e38ff */
[----:B------:R5:W-:Y:S04]  /*0b40*/  @!P0 STG.E.64 desc[UR4][R26.64], R2 ;  /* 0x000000021a008986 */ /* 0x000be8000c101b04 */
[----:B------:R3:W-:Y:S01]  /*0b50*/  @!P0 STG.E.64 desc[UR4][R8.64], R2 ;  /* 0x0000000208008986 */ /* 0x0007e2000c101b04 */
[----:B----4-:R-:W4:Y:S03]  /*0b60*/  LDC.64 R12, c[0x0][0x2d8] ;  /* 0x0000b600ff0c7b82 */ /* 0x010f260000000a00 */
[----:B------:R3:W-:Y:S01]  /*0b70*/  @!P0 STG.E.64 desc[UR4][R22.64], R2 ;  /* 0x0000000216008986 */ /* 0x0007e2000c101b04 */
[----:B0-----:R-:W-:-:S03]  /*0b80*/  IMAD.WIDE R10, R24, 0x4, R14 ;  /* 0x00000004180a7825 */ /* 0x001fc600078e020e */
[----:B------:R0:W-:Y:S01]  /*0b90*/  @!P0 STG.E.64 desc[UR4][R6.64], R2 ;  /* 0x0000000206008986 */ /* 0x0001e2000c101b04 */
[----:B------:R-:W4:Y:S01]  /*0ba0*/  LDC.64 R14, c[0x0][0x2e8] ;  /* 0x0000ba00ff0e7b82 */ /* 0x000f220000000a00 */
[C---:B-----5:R-:W-:Y:S02]  /*0bb0*/  LEA R27, R0.reuse, R29, 0x7 ;  /* 0x0000001d001b7211 */ /* 0x060fe400078e38ff */
[----:B------:R5:W-:Y:S05]  /*0bc0*/  @!P0 STG.E.64 desc[UR4][R4.64], R2 ;  /* 0x0000000204008986 */ /* 0x000bea000c101b04 */
[----:B---3--:R-:W3:Y:S01]  /*0bd0*/  LDC.64 R8, c[0x0][0x2f8] ;  /* 0x0000be00ff087b82 */ /* 0x008ee20000000a00 */
[----:B------:R-:W-:-:S07]  /*0be0*/  LEA R23, R0, R27, 0x7 ;  /* 0x0000001b00177211 */ /* 0x000fce00078e38ff */
[----:B0-----:R-:W0:Y:S01]  /*0bf0*/  LDC.64 R6, c[0x0][0x2f0] ;  /* 0x0000bc00ff067b82 */ /* 0x001e220000000a00 */
[----:B------:R-:W-:-:S07]  /*0c00*/  IMAD.WIDE R20, R25, 0x4, R20 ;  /* 0x0000000419147825 */ /* 0x000fce00078e0214 */
[----:B-----5:R-:W5:Y:S01]  /*0c10*/  LDC.64 R4, c[0x0][0x300] ;  /* 0x0000c000ff047b82 */ /* 0x020f620000000a00 */
[----:B------:R4:W-:Y:S01]  /*0c20*/  @!P0 STG.E.64 desc[UR4][R10.64], R2 ;  /* 0x000000020a008986 */ /* 0x0009e2000c101b04 */
[----:B------:R-:W-:Y:S01]  /*0c30*/  LEA R25, R0, R23, 0x7 ;  /* 0x0000001700197211 */ /* 0x000fe200078e38ff */
[----:B--2---:R-:W-:-:S03]  /*0c40*/  IMAD.WIDE R18, R29, 0x4, R18 ;  /* 0x000000041d127825 */ /* 0x004fc600078e0212 */
[C---:B------:R-:W-:Y:S01]  /*0c50*/  LEA R29, R0.reuse, R25, 0x7 ;  /* 0x00000019001d7211 */ /* 0x040fe200078e38ff */
[----:B-1----:R-:W-:Y:S01]  /*0c60*/  IMAD.WIDE R16, R23, 0x4, R16 ;  /* 0x0000000417107825 */ /* 0x002fe200078e0210 */
[----:B----4-:R-:W1:Y:S02]  /*0c70*/  LDC.64 R10, c[0x0][0x308] ;  /* 0x0000c200ff0a7b82 */ /* 0x010e640000000a00 */
[----:B------:R-:W-:Y:S01]  /*0c80*/  LEA R23, R0, R29, 0x7 ;  /* 0x0000001d00177211 */ /* 0x000fe200078e38ff */
[----:B------:R-:W-:-:S03]  /*0c90*/  IMAD.WIDE R12, R27, 0x4, R12 ;  /* 0x000000041b0c7825 */ /* 0x000fc600078e020c */
[C---:B------:R-:W-:Y:S01]  /*0ca0*/  LEA R27, R0.reuse, R23, 0x7 ;  /* 0x00000017001b7211 */ /* 0x040fe200078e38ff */
[----:B------:R-:W-:Y:S01]  /*0cb0*/  IMAD.WIDE R14, R25, 0x4, R14 ;  /* 0x00000004190e7825 */ /* 0x000fe200078e020e */
[----:B------:R2:W-:Y:S03]  /*0cc0*/  @!P0 STG.E.64 desc[UR4][R20.64], R2 ;  /* 0x0000000214008986 */ /* 0x0005e6000c101b04 */
[----:B0-----:R-:W-:Y:S01]  /*0cd0*/  IMAD.WIDE R6, R29, 0x4, R6 ;  /* 0x000000041d067825 */ /* 0x001fe200078e0206 */
[----:B------:R2:W-:Y:S03]  /*0ce0*/  @!P0 STG.E.64 desc[UR4][R18.64], R2 ;  /* 0x0000000212008986 */ /* 0x0005e6000c101b04 */
[----:B---3--:R-:W-:Y:S01]  /*0cf0*/  IMAD.WIDE R8, R23, 0x4, R8 ;  /* 0x0000000417087825 */ /* 0x008fe200078e0208 */
[----:B------:R2:W-:Y:S03]  /*0d00*/  @!P0 STG.E.64 desc[UR4][R12.64], R2 ;  /* 0x000000020c008986 */ /* 0x0005e6000c101b04 */
[----:B-----5:R-:W-:Y:S01]  /*0d10*/  IMAD.WIDE R4, R27, 0x4, R4 ;  /* 0x000000041b047825 */ /* 0x020fe200078e0204 */
[----:B------:R2:W-:Y:S01]  /*0d20*/  @!P0 STG.E.64 desc[UR4][R16.64], R2 ;  /* 0x0000000210008986 */ /* 0x0005e2000c101b04 */
[----:B------:R-:W-:-:S03]  /*0d30*/  LEA R25, R0, R27, 0x7 ;  /* 0x0000001b00197211 */ /* 0x000fc600078e38ff */
[----:B------:R2:W-:Y:S04]  /*0d40*/  @!P0 STG.E.64 desc[UR4][R14.64], R2 ;  /* 0x000000020e008986 */ /* 0x0005e8000c101b04 */
[----:B------:R2:W-:Y:S04]  /*0d50*/  @!P0 STG.E.64 desc[UR4][R6.64], R2 ;  /* 0x0000000206008986 */ /* 0x0005e8000c101b04 */
[----:B------:R2:W-:Y:S01]  /*0d60*/  @!P0 STG.E.64 desc[UR4][R8.64], R2 ;  /* 0x0000000208008986 */ /* 0x0005e2000c101b04 */
[----:B-1----:R-:W-:-:S03]  /*0d70*/  IMAD.WIDE R10, R25, 0x4, R10 ;  /* 0x00000004190a7825 */ /* 0x002fc600078e020a */
[----:B------:R2:W-:Y:S01]  /*0d80*/  @!P0 STG.E.64 desc[UR4][R4.64], R2 ;  /* 0x0000000204008986 */ /* 0x0005e2000c101b04 */
[----:B------:R-:W-:Y:S05]  /*0d90*/  @P0 EXIT ;  /* 0x000000000000094d */ /* 0x000fea0003800000 */
[----:B------:R-:W-:Y:S01]  /*0da0*/  STG.E.64 desc[UR4][R10.64], R2 ;  /* 0x000000020a007986 */ /* 0x000fe2000c101b04 */
[----:B------:R-:W-:Y:S05]  /*0db0*/  EXIT ;  /* 0x000000000000794d */ /* 0x000fea0003800000 */
.L_x_0:
[----:B------:R-:W-:-:S00]  /*0dc0*/  BRA `(.L_x_0) ;  /* 0xfffffffc00fc7947 */ /* 0x000fc0000383ffff */
[----:B------:R-:W-:-:S00]  /*0dd0*/  NOP ;  /* 0x0000000000007918 */ /* 0x000fc00000000000 */
        /* <DEDUP_REMOVED lines=10> */
.L_x_1:


//--------------------- .nv.global.init           --------------------------
	.section	.nv.global.init,"aw",@progbits
.nv.global.init:
	.type		_$_str,@object
	.size		_$_str,(_$_str_$_2 - _$_str)
_$_str:
        /*0000*/ 	.byte	0x5f, 0x5f, 0x43, 0x55, 0x44, 0x41, 0x5f, 0x46, 0x54, 0x5a, 0x00
	.type		_$_str_$_2,@object
	.size		_$_str_$_2,(.L_1 - _$_str_$_2)
_$_str_$_2:
        /*000b*/ 	.byte	0x5f, 0x5f, 0x43, 0x55, 0x44, 0x41, 0x5f, 0x50, 0x52, 0x45, 0x43, 0x5f, 0x53, 0x51, 0x52, 0x54
        /*001b*/ 	.byte	0x00
.L_1:


//--------------------- .nv.constant0.triton_poi_fused__native_batch_norm_legit_no_training_avg_pool2d_cat_relu_88 --------------------------
	.section	.nv.constant0.triton_poi_fused__native_batch_norm_legit_no_training_avg_pool2d_cat_relu_88,"a",@progbits
	.sectionflags	@""
	.align	4
.nv.constant0.triton_poi_fused__native_batch_norm_legit_no_training_avg_pool2d_cat_relu_88:
	.zero		788
